	.headerflags	@"EF_CUDA_TEXMODE_UNIFIED EF_CUDA_64BIT_ADDRESS EF_CUDA_ACCELERATORS EF_CUDA_SM90 EF_CUDA_VIRTUAL_SM(EF_CUDA_SM90)"
	.elftype	@"ET_EXEC"


//--------------------- .nv.info                  --------------------------
	.section	.nv.info,"",@"SHT_CUDA_INFO"
	.align	4


	//----- nvinfo : EIATTR_REGCOUNT
	.align		4
        /*0000*/ 	.byte	0x04, 0x2f
        /*0002*/ 	.short	(.L_3 - .L_2)
	.align		4
.L_2:
        /*0004*/ 	.word	index@(triton_poi_fused__native_batch_norm_legit_no_training_relu_144)
        /*0008*/ 	.word	0x00000016


	//----- nvinfo : EIATTR_MIN_STACK_SIZE
	.align		4
.L_3:
        /*000c*/ 	.byte	0x04, 0x12
        /*000e*/ 	.short	(.L_5 - .L_4)
	.align		4
.L_4:
        /*0010*/ 	.word	index@(triton_poi_fused__native_batch_norm_legit_no_training_relu_144)
        /*0014*/ 	.word	0x00000000


	//----- nvinfo : EIATTR_FRAME_SIZE
	.align		4
.L_5:
        /*0018*/ 	.byte	0x04, 0x11
        /*001a*/ 	.short	(.L_7 - .L_6)
	.align		4
.L_6:
        /*001c*/ 	.word	index@(triton_poi_fused__native_batch_norm_legit_no_training_relu_144)
        /*0020*/ 	.word	0x00000000


	//----- nvinfo : EIATTR_MIN_STACK_SIZE
	.align		4
.L_7:
        /*0024*/ 	.byte	0x04, 0x12
        /*0026*/ 	.short	(.L_9 - .L_8)
	.align		4
.L_8:
        /*0028*/ 	.word	index@(triton_poi_fused__native_batch_norm_legit_no_training_relu_144)
        /*002c*/ 	.word	0x00000000
.L_9:


//--------------------- .nv.info.triton_poi_fused__native_batch_norm_legit_no_training_relu_144 --------------------------
	.section	.nv.info.triton_poi_fused__native_batch_norm_legit_no_training_relu_144,"",@"SHT_CUDA_INFO"
	.sectionflags	@""
	.align	4


	//----- nvinfo : EIATTR_CUDA_API_VERSION
	.align		4
        /*0000*/ 	.byte	0x04, 0x37
        /*0002*/ 	.short	(.L_11 - .L_10)
.L_10:
        /*0004*/ 	.word	0x0000007c


	//----- nvinfo : EIATTR_KPARAM_INFO
	.align		4
.L_11:
        /*0008*/ 	.byte	0x04, 0x17
        /*000a*/ 	.short	(.L_13 - .L_12)
.L_12:
        /*000c*/ 	.word	0x00000000
        /*0010*/ 	.short	0x0006
        /*0012*/ 	.short	0x0030
        /*0014*/ 	.byte	0x00, 0xf0, 0x11, 0x00


	//----- nvinfo : EIATTR_KPARAM_INFO
	.align		4
.L_13:
        /*0018*/ 	.byte	0x04, 0x17
        /*001a*/ 	.short	(.L_15 - .L_14)
.L_14:
        /*001c*/ 	.word	0x00000000
        /*0020*/ 	.short	0x0005
        /*0022*/ 	.short	0x0028
        /*0024*/ 	.byte	0x00, 0xf4, 0x21, 0x00


	//----- nvinfo : EIATTR_KPARAM_INFO
	.align		4
.L_15:
        /*0028*/ 	.byte	0x04, 0x17
        /*002a*/ 	.short	(.L_17 - .L_16)
.L_16:
        /*002c*/ 	.word	0x00000000
        /*0030*/ 	.short	0x0004
        /*0032*/ 	.short	0x0020
        /*0034*/ 	.byte	0x00, 0xf4, 0x21, 0x00


	//----- nvinfo : EIATTR_KPARAM_INFO
	.align		4
.L_17:
        /*0038*/ 	.byte	0x04, 0x17
        /*003a*/ 	.short	(.L_19 - .L_18)
.L_18:
        /*003c*/ 	.word	0x00000000
        /*0040*/ 	.short	0x0003
        /*0042*/ 	.short	0x0018
        /*0044*/ 	.byte	0x00, 0xf4, 0x21, 0x00


	//----- nvinfo : EIATTR_KPARAM_INFO
	.align		4
.L_19:
        /*0048*/ 	.byte	0x04, 0x17
        /*004a*/ 	.short	(.L_21 - .L_20)
.L_20:
        /*004c*/ 	.word	0x00000000
        /*0050*/ 	.short	0x0002
        /*0052*/ 	.short	0x0010
        /*0054*/ 	.byte	0x00, 0xf4, 0x21, 0x00


	//----- nvinfo : EIATTR_KPARAM_INFO
	.align		4
.L_21:
        /*0058*/ 	.byte	0x04, 0x17
        /*005a*/ 	.short	(.L_23 - .L_22)
.L_22:
        /*005c*/ 	.word	0x00000000
        /*0060*/ 	.short	0x0001
        /*0062*/ 	.short	0x0008
        /*0064*/ 	.byte	0x00, 0xf4, 0x21, 0x00


	//----- nvinfo : EIATTR_KPARAM_INFO
	.align		4
.L_23:
        /*0068*/ 	.byte	0x04, 0x17
        /*006a*/ 	.short	(.L_25 - .L_24)
.L_24:
        /*006c*/ 	.word	0x00000000
        /*0070*/ 	.short	0x0000
        /*0072*/ 	.short	0x0000
        /*0074*/ 	.byte	0x00, 0xf4, 0x21, 0x00


	//----- nvinfo : EIATTR_SPARSE_MMA_MASK
	.align		4
.L_25:
        /*0078*/ 	.byte	0x03, 0x50
        /*007a*/ 	.short	0x0000


	//----- nvinfo : EIATTR_MAXREG_COUNT
	.align		4
        /*007c*/ 	.byte	0x03, 0x1b
        /*007e*/ 	.short	0x00ff


	//----- nvinfo : EIATTR_EXIT_INSTR_OFFSETS
	.align		4
        /*0080*/ 	.byte	0x04, 0x1c
        /*0082*/ 	.short	(.L_27 - .L_26)


	//   ....[0]....
.L_26:
        /*0084*/ 	.word	0x000004a0


	//   ....[1]....
        /*0088*/ 	.word	0x000004c0


	//----- nvinfo : EIATTR_REQNTID
	.align		4
.L_27:
        /*008c*/ 	.byte	0x04, 0x10
        /*008e*/ 	.short	(.L_29 - .L_28)
.L_28:
        /*0090*/ 	.word	0x00000080
        /*0094*/ 	.word	0x00000001
        /*0098*/ 	.word	0x00000001


	//----- nvinfo : EIATTR_CBANK_PARAM_SIZE
	.align		4
.L_29:
        /*009c*/ 	.byte	0x03, 0x19
        /*009e*/ 	.short	0x0034


	//----- nvinfo : EIATTR_PARAM_CBANK
	.align		4
        /*00a0*/ 	.byte	0x04, 0x0a
        /*00a2*/ 	.short	(.L_31 - .L_30)
	.align		4
.L_30:
        /*00a4*/ 	.word	index@(.nv.constant0.triton_poi_fused__native_batch_norm_legit_no_training_relu_144)
        /*00a8*/ 	.short	0x0210
        /*00aa*/ 	.short	0x0034


	//----- nvinfo : EIATTR_SW_WAR
	.align		4
.L_31:
        /*00ac*/ 	.byte	0x04, 0x36
        /*00ae*/ 	.short	(.L_33 - .L_32)
.L_32:
        /*00b0*/ 	.word	0x00000008
.L_33:


//--------------------- .nv.callgraph             --------------------------
	.section	.nv.callgraph,"",@"SHT_CUDA_CALLGRAPH"
	.align	4
	.sectionentsize	8
	.align		4
        /*0000*/ 	.word	0x00000000
	.align		4
        /*0004*/ 	.word	0xffffffff
	.align		4
        /*0008*/ 	.word	0x00000000
	.align		4
        /*000c*/ 	.word	0xfffffffe
	.align		4
        /*0010*/ 	.word	0x00000000
	.align		4
        /*0014*/ 	.word	0xfffffffd
	.align		4
        /*0018*/ 	.word	0x00000000
	.align		4
        /*001c*/ 	.word	0xfffffffc


//--------------------- .nv.constant4             --------------------------
	.section	.nv.constant4,"a",@progbits
	.align	8
	.align		8
.nv.constant4:
        /*0000*/ 	.dword	_$_str
	.align		8
        /*0008*/ 	.dword	_$_str_$_2


//--------------------- .text.triton_poi_fused__native_batch_norm_legit_no_training_relu_144 --------------------------
	.section	.text.triton_poi_fused__native_batch_norm_legit_no_training_relu_144,"ax",@progbits
	.align	128
        .global         triton_poi_fused__native_batch_norm_legit_no_training_relu_144
        .type           triton_poi_fused__native_batch_norm_legit_no_training_relu_144,@function
        .size           triton_poi_fused__native_batch_norm_legit_no_training_relu_144,(.L_x_1 - triton_poi_fused__native_batch_norm_legit_no_training_relu_144)
        .other          triton_poi_fused__native_batch_norm_legit_no_training_relu_144,@"STO_CUDA_ENTRY STV_DEFAULT"
triton_poi_fused__native_batch_norm_legit_no_training_relu_144:
.text.triton_poi_fused__native_batch_norm_legit_no_training_relu_144:
[----:B------:R-:W0:Y:S01]  /*0000*/  LDC R1, c[0x0][0x28] ;  /* 0x00000a00ff017b82 */ /* 0x000e220000000800 */
[----:B------:R-:W1:Y:S01]  /*0010*/  S2R R0, SR_TID.X ;  /* 0x0000000000007919 */ /* 0x000e620000002100 */
[----:B------:R-:W-:-:S06]  /*0020*/  HFMA2.MMA R2, -RZ, RZ, 0, 0 ;  /* 0x00000000ff027435 */ /* 0x000fcc00000001ff */
[----:B------:R-:W2:Y:S01]  /*0030*/  LDC.64 R8, c[0x0][0x220] ;  /* 0x00008800ff087b82 */ /* 0x000ea20000000a00 */
[----:B------:R-:W-:Y:S01]  /*0040*/  ULDC.64 UR4, c[0x0][0x208] ;  /* 0x0000820000047ab9 */ /* 0x000fe20000000a00 */
[----:B------:R-:W3:Y:S06]  /*0050*/  S2R R5, SR_CTAID.X ;  /* 0x0000000000057919 */ /* 0x000eec0000002500 */
[----:B------:R-:W4:Y:S08]  /*0060*/  LDC.64 R14, c[0x0][0x218] ;  /* 0x00008600ff0e7b82 */ /* 0x000f300000000a00 */
[----:B------:R-:W5:Y:S08]  /*0070*/  LDC.64 R12, c[0x0][0x210] ;  /* 0x00008400ff0c7b82 */ /* 0x000f700000000a00 */
[----:B------:R-:W4:Y:S01]  /*0080*/  LDC.64 R16, c[0x0][0x228] ;  /* 0x00008a00ff107b82 */ /* 0x000f220000000a00 */
[----:B-1----:R-:W-:-:S07]  /*0090*/  SHF.L.U32 R0, R0, 0x1, RZ ;  /* 0x0000000100007819 */ /* 0x002fce00000006ff */
[----:B------:R-:W1:Y:S01]  /*00a0*/  LDC.64 R18, c[0x0][0x230] ;  /* 0x00008c00ff127b82 */ /* 0x000e620000000a00 */
[----:B---3--:R-:W-:Y:S02]  /*00b0*/  SHF.R.S32.HI R3, RZ, 0x17, R5 ;  /* 0x00000017ff037819 */ /* 0x008fe40000011405 */
[----:B------:R-:W-:Y:S02]  /*00c0*/  LOP3.LUT R0, R0, 0xfe, RZ, 0xc0, !PT ;  /* 0x000000fe00007812 */ /* 0x000fe400078ec0ff */
[----:B------:R-:W-:Y:S02]  /*00d0*/  SGXT R3, R3, 0x1 ;  /* 0x000000010303781a */ /* 0x000fe40000000200 */
[----:B------:R-:W-:-:S04]  /*00e0*/  LEA R0, R5, R0, 0x8 ;  /* 0x0000000005007211 */ /* 0x000fc800078e40ff */
[----:B------:R-:W-:Y:S02]  /*00f0*/  LEA.HI R3, R3, R0, RZ, 0x2 ;  /* 0x0000000003037211 */ /* 0x000fe400078f10ff */
[----:B------:R-:W-:Y:S02]  /*0100*/  ISETP.GE.AND P0, PT, R0, 0x6600, PT ;  /* 0x000066000000780c */ /* 0x000fe40003f06270 */
[----:B------:R-:W-:-:S05]  /*0110*/  SHF.R.S32.HI R3, RZ, 0x2, R3 ;  /* 0x00000002ff037819 */ /* 0x000fca0000011403 */
[----:B------:R-:W-:-:S05]  /*0120*/  IMAD.HI R2, R3, -0x5f5f5f5f, R2 ;  /* 0xa0a0a0a103027827 */ /* 0x000fca00078e0202 */
[----:B------:R-:W-:-:S04]  /*0130*/  SHF.R.U32.HI R5, RZ, 0x1f, R2 ;  /* 0x0000001fff057819 */ /* 0x000fc80000011602 */
[----:B------:R-:W-:-:S05]  /*0140*/  LEA.HI.SX32 R5, R2, R5, 0x16 ;  /* 0x0000000502057211 */ /* 0x000fca00078fb2ff */
[----:B------:R-:W-:Y:S01]  /*0150*/  IMAD R11, R5, -0x660, R3 ;  /* 0xfffff9a0050b7824 */ /* 0x000fe200078e0203 */
[----:B------:R-:W-:-:S03]  /*0160*/  CS2R R4, SRZ ;  /* 0x0000000000047805 */ /* 0x000fc6000001ff00 */
[----:B--2---:R-:W-:-:S05]  /*0170*/  IMAD.WIDE R8, R11, 0x4, R8 ;  /* 0x000000040b087825 */ /* 0x004fca00078e0208 */
[----:B------:R-:W2:Y:S04]  /*0180*/  @!P0 LDG.E.EL R4, desc[UR4][R8.64] ;  /* 0x0000000408048981 */ /* 0x000ea8000c2e1900 */
[----:B------:R3:W2:Y:S01]  /*0190*/  @!P0 LDG.E.EL R5, desc[UR4][R8.64] ;  /* 0x0000000408058981 */ /* 0x0006a2000c2e1900 */
[----:B------:R-:W-:Y:S02]  /*01a0*/  CS2R R6, SRZ ;  /* 0x0000000000067805 */ /* 0x000fe4000001ff00 */
[----:B------:R-:W-:Y:S01]  /*01b0*/  CS2R R2, SRZ ;  /* 0x0000000000027805 */ /* 0x000fe2000001ff00 */
[----:B----4-:R-:W-:-:S04]  /*01c0*/  IMAD.WIDE R14, R11, 0x4, R14 ;  /* 0x000000040b0e7825 */ /* 0x010fc800078e020e */
[----:B-----5:R-:W-:Y:S01]  /*01d0*/  IMAD.WIDE R12, R0, 0x4, R12 ;  /* 0x00000004000c7825 */ /* 0x020fe200078e020c */
[----:B------:R-:W4:Y:S01]  /*01e0*/  @!P0 LDG.E.EL R7, desc[UR4][R14.64] ;  /* 0x000000040e078981 */ /* 0x000f22000c2e1900 */
[----:B---3--:R-:W-:Y:S02]  /*01f0*/  CS2R R8, SRZ ;  /* 0x0000000000087805 */ /* 0x008fe4000001ff00 */
[C---:B0-----:R-:W-:Y:S01]  /*0200*/  IMAD.WIDE R16, R11.reuse, 0x4, R16 ;  /* 0x000000040b107825 */ /* 0x041fe200078e0210 */
[----:B------:R0:W3:Y:S03]  /*0210*/  @!P0 LDG.E.EL R6, desc[UR4][R14.64] ;  /* 0x000000040e068981 */ /* 0x0000e6000c2e1900 */
[----:B-1----:R-:W-:Y:S01]  /*0220*/  IMAD.WIDE R18, R11, 0x4, R18 ;  /* 0x000000040b127825 */ /* 0x002fe200078e0212 */
[----:B------:R1:W4:Y:S01]  /*0230*/  @!P0 LDG.E.64 R2, desc[UR4][R12.64] ;  /* 0x000000040c028981 */ /* 0x000322000c1e1b00 */
[----:B------:R-:W-:-:S03]  /*0240*/  CS2R R10, SRZ ;  /* 0x00000000000a7805 */ /* 0x000fc6000001ff00 */
[----:B------:R-:W5:Y:S04]  /*0250*/  @!P0 LDG.E.EL R9, desc[UR4][R18.64] ;  /* 0x0000000412098981 */ /* 0x000f68000c2e1900 */
[----:B------:R-:W5:Y:S04]  /*0260*/  @!P0 LDG.E.EL R10, desc[UR4][R16.64] ;  /* 0x00000004100a8981 */ /* 0x000f68000c2e1900 */
[----:B------:R-:W3:Y:S04]  /*0270*/  @!P0 LDG.E.EL R11, desc[UR4][R16.64] ;  /* 0x00000004100b8981 */ /* 0x000ee8000c2e1900 */
[----:B------:R-:W3:Y:S01]  /*0280*/  @!P0 LDG.E.EL R8, desc[UR4][R18.64] ;  /* 0x0000000412088981 */ /* 0x000ee2000c2e1900 */
[----:B0-----:R-:W-:Y:S01]  /*0290*/  MOV R14, 0x3e800000 ;  /* 0x3e800000000e7802 */ /* 0x001fe20000000f00 */
[----:B--2---:R-:W-:Y:S01]  /*02a0*/  FADD R4, R4, 9.9999997473787516356e-06 ;  /* 0x3727c5ac04047421 */ /* 0x004fe20000000000 */
[----:B------:R-:W-:-:S03]  /*02b0*/  FADD R5, R5, 9.9999997473787516356e-06 ;  /* 0x3727c5ac05057421 */ /* 0x000fc60000000000 */
[----:B-1----:R-:W0:Y:S08]  /*02c0*/  MUFU.SQRT R12, R4 ;  /* 0x00000004000c7308 */ /* 0x002e300000002000 */
[----:B------:R1:W2:Y:S01]  /*02d0*/  MUFU.SQRT R13, R5 ;  /* 0x00000005000d7308 */ /* 0x0002a20000002000 */
[C---:B0-----:R-:W-:Y:S02]  /*02e0*/  FSETP.GT.AND P1, PT, R12.reuse, 8.50705917302346158658e+37, PT ;  /* 0x7e8000000c00780b */ /* 0x041fe40003f24000 */
[----:B------:R-:W-:Y:S01]  /*02f0*/  FSETP.GEU.AND P3, PT, R12, 1.175494350822287508e-38, PT ;  /* 0x008000000c00780b */ /* 0x000fe20003f6e000 */
[----:B-1----:R-:W0:Y:S01]  /*0300*/  LDC.64 R4, c[0x0][0x238] ;  /* 0x00008e00ff047b82 */ /* 0x002e220000000a00 */
[----:B--2---:R-:W-:-:S02]  /*0310*/  FSETP.GT.AND P2, PT, R13, 8.50705917302346158658e+37, PT ;  /* 0x7e8000000d00780b */ /* 0x004fc40003f44000 */
[----:B------:R-:W-:-:S07]  /*0320*/  FSETP.GEU.AND P4, PT, R13, 1.175494350822287508e-38, PT ;  /* 0x008000000d00780b */ /* 0x000fce0003f8e000 */
[----:B------:R-:W-:-:S04]  /*0330*/  @P1 FMUL R12, R12, 0.25 ;  /* 0x3e8000000c0c1820 */ /* 0x000fc80000400000 */
[----:B------:R-:W-:Y:S01]  /*0340*/  @!P3 FMUL R12, R12, 16777216 ;  /* 0x4b8000000c0cb820 */ /* 0x000fe20000400000 */
[----:B------:R-:W-:-:S04]  /*0350*/  @P2 FMUL R13, R13, 0.25 ;  /* 0x3e8000000d0d2820 */ /* 0x000fc80000400000 */
[----:B------:R-:W-:Y:S01]  /*0360*/  @!P4 FMUL R13, R13, 16777216 ;  /* 0x4b8000000d0dc820 */ /* 0x000fe20000400000 */
[----:B------:R-:W1:Y:S01]  /*0370*/  MUFU.RCP R12, R12 ;  /* 0x0000000c000c7308 */ /* 0x000e620000001000 */
[----:B------:R-:W-:-:S07]  /*0380*/  FSEL R15, R14, 1, P1 ;  /* 0x3f8000000e0f7808 */ /* 0x000fce0000800000 */
[----:B------:R-:W2:Y:S01]  /*0390*/  MUFU.RCP R13, R13 ;  /* 0x0000000d000d7308 */ /* 0x000ea20000001000 */
[----:B------:R-:W-:Y:S01]  /*03a0*/  FSEL R14, R14, 1, P2 ;  /* 0x3f8000000e0e7808 */ /* 0x000fe20001000000 */
[----:B------:R-:W-:-:S04]  /*03b0*/  @!P3 FMUL R15, R15, 16777216 ;  /* 0x4b8000000f0fb820 */ /* 0x000fc80000400000 */
[----:B------:R-:W-:Y:S01]  /*03c0*/  @!P4 FMUL R14, R14, 16777216 ;  /* 0x4b8000000e0ec820 */ /* 0x000fe20000400000 */
[----:B----4-:R-:W-:Y:S01]  /*03d0*/  FADD R2, -R7, R2 ;  /* 0x0000000207027221 */ /* 0x010fe20000000100 */
[----:B---3--:R-:W-:Y:S01]  /*03e0*/  FADD R3, -R6, R3 ;  /* 0x0000000306037221 */ /* 0x008fe20000000100 */
[----:B-1----:R-:W-:Y:S01]  /*03f0*/  FMUL R15, R12, R15 ;  /* 0x0000000f0c0f7220 */ /* 0x002fe20000400000 */
[----:B--2---:R-:W-:-:S03]  /*0400*/  FMUL R14, R13, R14 ;  /* 0x0000000e0d0e7220 */ /* 0x004fc60000400000 */
[----:B------:R-:W-:Y:S01]  /*0410*/  FMUL R2, R2, R15 ;  /* 0x0000000f02027220 */ /* 0x000fe20000400000 */
[----:B------:R-:W-:-:S03]  /*0420*/  FMUL R3, R3, R14 ;  /* 0x0000000e03037220 */ /* 0x000fc60000400000 */
[----:B-----5:R-:W-:Y:S01]  /*0430*/  FFMA R2, R2, R10, R9 ;  /* 0x0000000a02027223 */ /* 0x020fe20000000009 */
[----:B------:R-:W-:-:S04]  /*0440*/  FFMA R3, R3, R11, R8 ;  /* 0x0000000b03037223 */ /* 0x000fc80000000008 */
[----:B------:R-:W-:Y:S02]  /*0450*/  FSETP.GEU.AND P1, PT, R2, RZ, PT ;  /* 0x000000ff0200720b */ /* 0x000fe40003f2e000 */
[C---:B------:R-:W-:Y:S01]  /*0460*/  FSETP.GEU.AND P2, PT, R3.reuse, RZ, PT ;  /* 0x000000ff0300720b */ /* 0x040fe20003f4e000 */
[----:B0-----:R-:W-:Y:S01]  /*0470*/  IMAD.WIDE R4, R0, 0x4, R4 ;  /* 0x0000000400047825 */ /* 0x001fe200078e0204 */
[----:B------:R-:W-:Y:S02]  /*0480*/  FSEL R2, R2, RZ, P1 ;  /* 0x000000ff02027208 */ /* 0x000fe40000800000 */
[----:B------:R-:W-:Y:S01]  /*0490*/  FSEL R3, R3, RZ, P2 ;  /* 0x000000ff03037208 */ /* 0x000fe20001000000 */
[----:B------:R-:W-:Y:S08]  /*04a0*/  @P0 EXIT ;  /* 0x000000000000094d */ /* 0x000ff00003800000 */
[----:B------:R-:W-:Y:S01]  /*04b0*/  STG.E.64 desc[UR4][R4.64], R2 ;  /* 0x0000000204007986 */ /* 0x000fe2000c101b04 */
[----:B------:R-:W-:Y:S05]  /*04c0*/  EXIT ;  /* 0x000000000000794d */ /* 0x000fea0003800000 */
.L_x_0:
[----:B------:R-:W-:-:S00]  /*04d0*/  BRA `(.L_x_0) ;  /* 0xfffffffc00fc7947 */ /* 0x000fc0000383ffff */
[----:B------:R-:W-:-:S00]  /*04e0*/  NOP ;  /* 0x0000000000007918 */ /* 0x000fc00000000000 */
        /* <DEDUP_REMOVED lines=9> */
.L_x_1:


//--------------------- .nv.global.init           --------------------------
	.section	.nv.global.init,"aw",@progbits
.nv.global.init:
	.type		_$_str,@object
	.size		_$_str,(_$_str_$_2 - _$_str)
_$_str:
        /*0000*/ 	.byte	0x5f, 0x5f, 0x43, 0x55, 0x44, 0x41, 0x5f, 0x46, 0x54, 0x5a, 0x00
	.type		_$_str_$_2,@object
	.size		_$_str_$_2,(.L_1 - _$_str_$_2)
_$_str_$_2:
        /*000b*/ 	.byte	0x5f, 0x5f, 0x43, 0x55, 0x44, 0x41, 0x5f, 0x50, 0x52, 0x45, 0x43, 0x5f, 0x53, 0x51, 0x52, 0x54
        /*001b*/ 	.byte	0x00
.L_1:


//--------------------- .nv.constant0.triton_poi_fused__native_batch_norm_legit_no_training_relu_144 --------------------------
	.section	.nv.constant0.triton_poi_fused__native_batch_norm_legit_no_training_relu_144,"a",@progbits
	.sectionflags	@""
	.align	4
.nv.constant0.triton_poi_fused__native_batch_norm_legit_no_training_relu_144:
	.zero		580
